	.headerflags	@"EF_CUDA_TEXMODE_UNIFIED EF_CUDA_64BIT_ADDRESS EF_CUDA_ACCELERATORS EF_CUDA_SM90 EF_CUDA_VIRTUAL_SM(EF_CUDA_SM90)"
	.elftype	@"ET_EXEC"


//--------------------- .nv.info                  --------------------------
	.section	.nv.info,"",@"SHT_CUDA_INFO"
	.align	4


	//----- nvinfo : EIATTR_REGCOUNT
	.align		4
        /*0000*/ 	.byte	0x04, 0x2f
        /*0002*/ 	.short	(.L_2 - .L_1)
	.align		4
.L_1:
        /*0004*/ 	.word	index@(triton_red_fused__to_copy_add_mean_mul_pow_rsqrt_9)
        /*0008*/ 	.word	0x0000001d


	//----- nvinfo : EIATTR_MIN_STACK_SIZE
	.align		4
.L_2:
        /*000c*/ 	.byte	0x04, 0x12
        /*000e*/ 	.short	(.L_4 - .L_3)
	.align		4
.L_3:
        /*0010*/ 	.word	index@(triton_red_fused__to_copy_add_mean_mul_pow_rsqrt_9)
        /*0014*/ 	.word	0x00000000


	//----- nvinfo : EIATTR_FRAME_SIZE
	.align		4
.L_4:
        /*0018*/ 	.byte	0x04, 0x11
        /*001a*/ 	.short	(.L_6 - .L_5)
	.align		4
.L_5:
        /*001c*/ 	.word	index@(triton_red_fused__to_copy_add_mean_mul_pow_rsqrt_9)
        /*0020*/ 	.word	0x00000000


	//----- nvinfo : EIATTR_MIN_STACK_SIZE
	.align		4
.L_6:
        /*0024*/ 	.byte	0x04, 0x12
        /*0026*/ 	.short	(.L_8 - .L_7)
	.align		4
.L_7:
        /*0028*/ 	.word	index@(triton_red_fused__to_copy_add_mean_mul_pow_rsqrt_9)
        /*002c*/ 	.word	0x00000000
.L_8:


//--------------------- .nv.info.triton_red_fused__to_copy_add_mean_mul_pow_rsqrt_9 --------------------------
	.section	.nv.info.triton_red_fused__to_copy_add_mean_mul_pow_rsqrt_9,"",@"SHT_CUDA_INFO"
	.sectionflags	@""
	.align	4


	//----- nvinfo : EIATTR_CUDA_API_VERSION
	.align		4
        /*0000*/ 	.byte	0x04, 0x37
        /*0002*/ 	.short	(.L_10 - .L_9)
.L_9:
        /*0004*/ 	.word	0x0000007c


	//----- nvinfo : EIATTR_KPARAM_INFO
	.align		4
.L_10:
        /*0008*/ 	.byte	0x04, 0x17
        /*000a*/ 	.short	(.L_12 - .L_11)
.L_11:
        /*000c*/ 	.word	0x00000000
        /*0010*/ 	.short	0x0007
        /*0012*/ 	.short	0x0030
        /*0014*/ 	.byte	0x00, 0xf4, 0x21, 0x00


	//----- nvinfo : EIATTR_KPARAM_INFO
	.align		4
.L_12:
        /*0018*/ 	.byte	0x04, 0x17
        /*001a*/ 	.short	(.L_14 - .L_13)
.L_13:
        /*001c*/ 	.word	0x00000000
        /*0020*/ 	.short	0x0006
        /*0022*/ 	.short	0x002c
        /*0024*/ 	.byte	0x00, 0xf0, 0x11, 0x00


	//----- nvinfo : EIATTR_KPARAM_INFO
	.align		4
.L_14:
        /*0028*/ 	.byte	0x04, 0x17
        /*002a*/ 	.short	(.L_16 - .L_15)
.L_15:
        /*002c*/ 	.word	0x00000000
        /*0030*/ 	.short	0x0005
        /*0032*/ 	.short	0x0028
        /*0034*/ 	.byte	0x00, 0xf0, 0x11, 0x00


	//----- nvinfo : EIATTR_KPARAM_INFO
	.align		4
.L_16:
        /*0038*/ 	.byte	0x04, 0x17
        /*003a*/ 	.short	(.L_18 - .L_17)
.L_17:
        /*003c*/ 	.word	0x00000000
        /*0040*/ 	.short	0x0004
        /*0042*/ 	.short	0x0020
        /*0044*/ 	.byte	0x00, 0xf4, 0x21, 0x00


	//----- nvinfo : EIATTR_KPARAM_INFO
	.align		4
.L_18:
        /*0048*/ 	.byte	0x04, 0x17
        /*004a*/ 	.short	(.L_20 - .L_19)
.L_19:
        /*004c*/ 	.word	0x00000000
        /*0050*/ 	.short	0x0003
        /*0052*/ 	.short	0x0018
        /*0054*/ 	.byte	0x00, 0xf4, 0x21, 0x00


	//----- nvinfo : EIATTR_KPARAM_INFO
	.align		4
.L_20:
        /*0058*/ 	.byte	0x04, 0x17
        /*005a*/ 	.short	(.L_22 - .L_21)
.L_21:
        /*005c*/ 	.word	0x00000000
        /*0060*/ 	.short	0x0002
        /*0062*/ 	.short	0x0010
        /*0064*/ 	.byte	0x00, 0xf4, 0x21, 0x00


	//----- nvinfo : EIATTR_KPARAM_INFO
	.align		4
.L_22:
        /*0068*/ 	.byte	0x04, 0x17
        /*006a*/ 	.short	(.L_24 - .L_23)
.L_23:
        /*006c*/ 	.word	0x00000000
        /*0070*/ 	.short	0x0001
        /*0072*/ 	.short	0x0008
        /*0074*/ 	.byte	0x00, 0xf4, 0x21, 0x00


	//----- nvinfo : EIATTR_KPARAM_INFO
	.align		4
.L_24:
        /*0078*/ 	.byte	0x04, 0x17
        /*007a*/ 	.short	(.L_26 - .L_25)
.L_25:
        /*007c*/ 	.word	0x00000000
        /*0080*/ 	.short	0x0000
        /*0082*/ 	.short	0x0000
        /*0084*/ 	.byte	0x00, 0xf4, 0x21, 0x00


	//----- nvinfo : EIATTR_SPARSE_MMA_MASK
	.align		4
.L_26:
        /*0088*/ 	.byte	0x03, 0x50
        /*008a*/ 	.short	0x0000


	//----- nvinfo : EIATTR_MAXREG_COUNT
	.align		4
        /*008c*/ 	.byte	0x03, 0x1b
        /*008e*/ 	.short	0x00ff


	//----- nvinfo : EIATTR_COOP_GROUP_MASK_REGIDS
	.align		4
        /*0090*/ 	.byte	0x04, 0x29
        /*0092*/ 	.short	(.L_28 - .L_27)


	//   ....[0]....
.L_27:
        /*0094*/ 	.word	0xffffffff


	//   ....[1]....
        /*0098*/ 	.word	0xffffffff


	//   ....[2]....
        /*009c*/ 	.word	0xffffffff


	//   ....[3]....
        /*00a0*/ 	.word	0xffffffff


	//----- nvinfo : EIATTR_COOP_GROUP_INSTR_OFFSETS
	.align		4
.L_28:
        /*00a4*/ 	.byte	0x04, 0x28
        /*00a6*/ 	.short	(.L_30 - .L_29)


	//   ....[0]....
.L_29:
        /*00a8*/ 	.word	0x000003b0


	//   ....[1]....
        /*00ac*/ 	.word	0x00000420


	//   ....[2]....
        /*00b0*/ 	.word	0x00000470


	//   ....[3]....
        /*00b4*/ 	.word	0x00000490


	//----- nvinfo : EIATTR_EXIT_INSTR_OFFSETS
	.align		4
.L_30:
        /*00b8*/ 	.byte	0x04, 0x1c
        /*00ba*/ 	.short	(.L_32 - .L_31)


	//   ....[0]....
.L_31:
        /*00bc*/ 	.word	0x00000770


	//----- nvinfo : EIATTR_REQNTID
	.align		4
.L_32:
        /*00c0*/ 	.byte	0x04, 0x10
        /*00c2*/ 	.short	(.L_34 - .L_33)
.L_33:
        /*00c4*/ 	.word	0x00000100
        /*00c8*/ 	.word	0x00000001
        /*00cc*/ 	.word	0x00000001


	//----- nvinfo : EIATTR_CBANK_PARAM_SIZE
	.align		4
.L_34:
        /*00d0*/ 	.byte	0x03, 0x19
        /*00d2*/ 	.short	0x0038


	//----- nvinfo : EIATTR_PARAM_CBANK
	.align		4
        /*00d4*/ 	.byte	0x04, 0x0a
        /*00d6*/ 	.short	(.L_36 - .L_35)
	.align		4
.L_35:
        /*00d8*/ 	.word	index@(.nv.constant0.triton_red_fused__to_copy_add_mean_mul_pow_rsqrt_9)
        /*00dc*/ 	.short	0x0210
        /*00de*/ 	.short	0x0038


	//----- nvinfo : EIATTR_SW_WAR
	.align		4
.L_36:
        /*00e0*/ 	.byte	0x04, 0x36
        /*00e2*/ 	.short	(.L_38 - .L_37)
.L_37:
        /*00e4*/ 	.word	0x00000008
.L_38:


//--------------------- .nv.callgraph             --------------------------
	.section	.nv.callgraph,"",@"SHT_CUDA_CALLGRAPH"
	.align	4
	.sectionentsize	8
	.align		4
        /*0000*/ 	.word	0x00000000
	.align		4
        /*0004*/ 	.word	0xffffffff
	.align		4
        /*0008*/ 	.word	0x00000000
	.align		4
        /*000c*/ 	.word	0xfffffffe
	.align		4
        /*0010*/ 	.word	0x00000000
	.align		4
        /*0014*/ 	.word	0xfffffffd
	.align		4
        /*0018*/ 	.word	0x00000000
	.align		4
        /*001c*/ 	.word	0xfffffffc


//--------------------- .nv.constant4             --------------------------
	.section	.nv.constant4,"a",@progbits
	.align	8
	.align		8
.nv.constant4:
        /*0000*/ 	.dword	_$_str


//--------------------- .text.triton_red_fused__to_copy_add_mean_mul_pow_rsqrt_9 --------------------------
	.section	.text.triton_red_fused__to_copy_add_mean_mul_pow_rsqrt_9,"ax",@progbits
	.sectionflags	@"SHF_BARRIERS=1"
	.align	128
        .global         triton_red_fused__to_copy_add_mean_mul_pow_rsqrt_9
        .type           triton_red_fused__to_copy_add_mean_mul_pow_rsqrt_9,@function
        .size           triton_red_fused__to_copy_add_mean_mul_pow_rsqrt_9,(.L_x_3 - triton_red_fused__to_copy_add_mean_mul_pow_rsqrt_9)
        .other          triton_red_fused__to_copy_add_mean_mul_pow_rsqrt_9,@"STO_CUDA_ENTRY STV_DEFAULT"
triton_red_fused__to_copy_add_mean_mul_pow_rsqrt_9:
.text.triton_red_fused__to_copy_add_mean_mul_pow_rsqrt_9:
[----:B------:R-:W0:Y:S02]  /*0000*/  LDC R1, c[0x0][0x28] ;  /* 0x00000a00ff017b82 */ /* 0x000e240000000800 */
[----:B------:R-:W1:Y:S01]  /*0010*/  S2R R14, SR_TID.X ;  /* 0x00000000000e7919 */ /* 0x000e620000002100 */
[----:B------:R-:W2:Y:S01]  /*0020*/  LDC.64 R2, c[0x0][0x210] ;  /* 0x00008400ff027b82 */ /* 0x000ea20000000a00 */
[----:B------:R-:W-:Y:S01]  /*0030*/  ULDC UR4, c[0x0][0x238] ;  /* 0x00008e0000047ab9 */ /* 0x000fe20000000800 */
[----:B------:R-:W-:Y:S01]  /*0040*/  HFMA2.MMA R20, -RZ, RZ, 0, 0 ;  /* 0x00000000ff147435 */ /* 0x000fe200000001ff */
[----:B------:R-:W3:Y:S01]  /*0050*/  S2R R15, SR_CTAID.X ;  /* 0x00000000000f7919 */ /* 0x000ee20000002500 */
[----:B------:R-:W-:Y:S01]  /*0060*/  HFMA2.MMA R17, -RZ, RZ, 0, 0 ;  /* 0x00000000ff117435 */ /* 0x000fe200000001ff */
[----:B------:R-:W-:Y:S02]  /*0070*/  MOV R21, 0xffffffc0 ;  /* 0xffffffc000157802 */ /* 0x000fe40000000f00 */
[----:B------:R-:W-:Y:S01]  /*0080*/  CS2R R18, SRZ ;  /* 0x0000000000127805 */ /* 0x000fe2000001ff00 */
[----:B------:R-:W-:Y:S01]  /*0090*/  ULDC.64 UR6, c[0x0][0x208] ;  /* 0x0000820000067ab9 */ /* 0x000fe20000000a00 */
[----:B------:R-:W2:Y:S01]  /*00a0*/  LDC.64 R4, c[0x0][0x220] ;  /* 0x00008800ff047b82 */ /* 0x000ea20000000a00 */
[----:B-1----:R-:W-:-:S02]  /*00b0*/  SHF.R.U32.HI R16, RZ, 0x4, R14 ;  /* 0x00000004ff107819 */ /* 0x002fc4000001160e */
[----:B------:R-:W-:Y:S02]  /*00c0*/  SHF.L.U32 R6, R14, 0x2, RZ ;  /* 0x000000020e067819 */ /* 0x000fe400000006ff */
[----:B---3--:R-:W-:Y:S02]  /*00d0*/  SHF.L.U32 R15, R15, 0x4, RZ ;  /* 0x000000040f0f7819 */ /* 0x008fe400000006ff */
[----:B------:R-:W-:Y:S02]  /*00e0*/  SGXT.U32 R16, R16, 0x4 ;  /* 0x000000041010781a */ /* 0x000fe40000000000 */
[----:B------:R-:W-:Y:S02]  /*00f0*/  LOP3.LUT R7, R6, 0x3c, RZ, 0xc0, !PT ;  /* 0x0000003c06077812 */ /* 0x000fe400078ec0ff */
[----:B------:R-:W-:-:S04]  /*0100*/  LOP3.LUT R0, R16, R15, RZ, 0xfc, !PT ;  /* 0x0000000f10007212 */ /* 0x000fc800078efcff */
[C---:B------:R-:W-:Y:S02]  /*0110*/  ISETP.GE.AND P1, PT, R0.reuse, UR4, PT ;  /* 0x0000000400007c0c */ /* 0x040fe4000bf26270 */
[----:B--2---:R-:W-:-:S11]  /*0120*/  LEA R0, R0, R7, 0xc ;  /* 0x0000000700007211 */ /* 0x004fd600078e60ff */
.L_x_0:
[----:B------:R-:W-:Y:S02]  /*0130*/  IADD3 R21, R21, 0x40, RZ ;  /* 0x0000004015157810 */ /* 0x000fe40007ffe0ff */
[----:B-1----:R-:W-:Y:S02]  /*0140*/  CS2R R8, SRZ ;  /* 0x0000000000087805 */ /* 0x002fe4000001ff00 */
[----:B------:R-:W-:Y:S02]  /*0150*/  CS2R R12, SRZ ;  /* 0x00000000000c7805 */ /* 0x000fe4000001ff00 */
[----:B------:R-:W-:-:S05]  /*0160*/  LOP3.LUT R7, R0, R21, RZ, 0xfc, !PT ;  /* 0x0000001500077212 */ /* 0x000fca00078efcff */
[----:B------:R-:W-:-:S04]  /*0170*/  IMAD.WIDE R10, R7, 0x2, R4 ;  /* 0x00000002070a7825 */ /* 0x000fc800078e0204 */
[----:B------:R-:W-:Y:S01]  /*0180*/  IMAD.WIDE R6, R7, 0x2, R2 ;  /* 0x0000000207067825 */ /* 0x000fe200078e0202 */
[----:B------:R-:W2:Y:S04]  /*0190*/  @!P1 LDG.E.EF.64 R8, desc[UR6][R10.64] ;  /* 0x000000060a089981 */ /* 0x000ea8000c0e1b00 */
[----:B------:R-:W3:Y:S01]  /*01a0*/  @!P1 LDG.E.EF.64 R12, desc[UR6][R6.64] ;  /* 0x00000006060c9981 */ /* 0x000ee2000c0e1b00 */
[----:B------:R-:W-:Y:S01]  /*01b0*/  ISETP.GE.U32.AND P0, PT, R21, 0xfc0, PT ;  /* 0x00000fc01500780c */ /* 0x000fe20003f06070 */
[----:B--2---:R-:W-:Y:S02]  /*01c0*/  HADD2.F32 R22, -RZ, R8.H0_H0 ;  /* 0x20000008ff167230 */ /* 0x004fe40000004100 */
[----:B------:R-:W-:Y:S02]  /*01d0*/  HADD2.F32 R24, -RZ, R9.H0_H0 ;  /* 0x20000009ff187230 */ /* 0x000fe40000004100 */
[----:B------:R-:W-:-:S02]  /*01e0*/  HADD2.F32 R25, -RZ, R9.H1_H1 ;  /* 0x30000009ff197230 */ /* 0x000fc40000004100 */
[----:B---3--:R-:W-:Y:S02]  /*01f0*/  HADD2.F32 R26, -RZ, R13.H1_H1 ;  /* 0x3000000dff1a7230 */ /* 0x008fe40000004100 */
[----:B------:R-:W-:Y:S02]  /*0200*/  HADD2.F32 R8, -RZ, R8.H1_H1 ;  /* 0x30000008ff087230 */ /* 0x000fe40000004100 */
[----:B------:R-:W-:Y:S02]  /*0210*/  HADD2.F32 R23, -RZ, R12.H1_H1 ;  /* 0x3000000cff177230 */ /* 0x000fe40000004100 */
[----:B------:R-:W-:Y:S01]  /*0220*/  FADD R26, R25, R26 ;  /* 0x0000001a191a7221 */ /* 0x000fe20000000000 */
[----:B------:R-:W-:Y:S02]  /*0230*/  HADD2.F32 R9, -RZ, R12.H0_H0 ;  /* 0x2000000cff097230 */ /* 0x000fe40000004100 */
[----:B------:R-:W-:Y:S02]  /*0240*/  HADD2.F32 R13, -RZ, R13.H0_H0 ;  /* 0x2000000dff0d7230 */ /* 0x000fe40000004100 */
[----:B------:R-:W-:Y:S01]  /*0250*/  FADD R12, R8, R23 ;  /* 0x00000017080c7221 */ /* 0x000fe20000000000 */
[----:B------:R-:W-:Y:S01]  /*0260*/  @!P1 FFMA R17, R26, R26, R17 ;  /* 0x0000001a1a119223 */ /* 0x000fe20000000011 */
[----:B------:R-:W-:Y:S01]  /*0270*/  FADD R11, R22, R9 ;  /* 0x00000009160b7221 */ /* 0x000fe20000000000 */
[----:B------:R-:W-:Y:S01]  /*0280*/  FADD R13, R24, R13 ;  /* 0x0000000d180d7221 */ /* 0x000fe20000000000 */
[----:B------:R-:W-:-:S02]  /*0290*/  @!P1 FFMA R19, R12, R12, R19 ;  /* 0x0000000c0c139223 */ /* 0x000fc40000000013 */
[-C--:B------:R-:W-:Y:S01]  /*02a0*/  @!P1 FFMA R20, R11, R11.reuse, R20 ;  /* 0x0000000b0b149223 */ /* 0x080fe20000000014 */
[----:B------:R-:W-:Y:S01]  /*02b0*/  F2FP.F16.F32.PACK_AB R8, R12, R11 ;  /* 0x0000000b0c08723e */ /* 0x000fe200000000ff */
[-C--:B------:R-:W-:Y:S01]  /*02c0*/  @!P1 FFMA R18, R13, R13.reuse, R18 ;  /* 0x0000000d0d129223 */ /* 0x080fe20000000012 */
[----:B------:R-:W-:-:S05]  /*02d0*/  F2FP.F16.F32.PACK_AB R9, R26, R13 ;  /* 0x0000000d1a09723e */ /* 0x000fca00000000ff */
[----:B------:R1:W-:Y:S01]  /*02e0*/  @!P1 STG.E.64 desc[UR6][R6.64], R8 ;  /* 0x0000000806009986 */ /* 0x0003e2000c101b06 */
[----:B------:R-:W-:Y:S05]  /*02f0*/  @!P0 BRA `(.L_x_0) ;  /* 0xfffffffc008c8947 */ /* 0x000fea000383ffff */
[----:B------:R-:W-:Y:S01]  /*0300*/  FADD R19, R20, R19 ;  /* 0x0000001314137221 */ /* 0x000fe20000000000 */
[----:B------:R-:W2:Y:S01]  /*0310*/  S2UR UR5, SR_CgaCtaId ;  /* 0x00000000000579c3 */ /* 0x000ea20000008800 */
[----:B------:R-:W-:Y:S01]  /*0320*/  UMOV UR4, 0x400 ;  /* 0x0000040000047882 */ /* 0x000fe20000000000 */
[----:B-1----:R-:W-:Y:S01]  /*0330*/  LOP3.LUT R9, R14, 0xf, RZ, 0xc0, !PT ;  /* 0x0000000f0e097812 */ /* 0x002fe200078ec0ff */
[----:B------:R-:W-:Y:S01]  /*0340*/  FADD R18, R18, R19 ;  /* 0x0000001312127221 */ /* 0x000fe20000000000 */
[----:B------:R-:W-:Y:S02]  /*0350*/  MOV R10, 0x39800000 ;  /* 0x39800000000a7802 */ /* 0x000fe40000000f00 */
[----:B------:R-:W-:Y:S01]  /*0360*/  LOP3.LUT R15, R15, 0xf, R14, 0xf8, !PT ;  /* 0x0000000f0f0f7812 */ /* 0x000fe200078ef80e */
[----:B------:R-:W-:Y:S01]  /*0370*/  FADD R18, R17, R18 ;  /* 0x0000001211127221 */ /* 0x000fe20000000000 */
[----:B------:R-:W1:Y:S01]  /*0380*/  LDC.64 R6, c[0x0][0x218] ;  /* 0x00008600ff067b82 */ /* 0x000e620000000a00 */
[----:B------:R-:W-:-:S02]  /*0390*/  LOP3.LUT P0, RZ, R14, 0xf0, RZ, 0xc0, !PT ;  /* 0x000000f00eff7812 */ /* 0x000fc4000780c0ff */
[----:B------:R-:W-:Y:S01]  /*03a0*/  MOV R14, 0xffffffff ;  /* 0xffffffff000e7802 */ /* 0x000fe20000000f00 */
[----:B------:R-:W3:Y:S04]  /*03b0*/  SHFL.BFLY PT, R3, R18, 0x8, 0x1f ;  /* 0x0d001f0012037f89 */ /* 0x000ee800000e0000 */
[----:B------:R-:W4:Y:S01]  /*03c0*/  LDC.64 R12, c[0x0][0x228] ;  /* 0x00008a00ff0c7b82 */ /* 0x000f220000000a00 */
[----:B--2---:R-:W-:-:S06]  /*03d0*/  UPRMT UR4, UR5, 0x654, UR4 ;  /* 0x0000065405047896 */ /* 0x004fcc0008000004 */
[----:B------:R-:W-:Y:S01]  /*03e0*/  LEA R11, R16, UR4, 0x2 ;  /* 0x00000004100b7c11 */ /* 0x000fe2000f8e10ff */
[----:B-1----:R-:W-:-:S04]  /*03f0*/  IMAD.WIDE R6, R15, 0x4, R6 ;  /* 0x000000040f067825 */ /* 0x002fc800078e0206 */
[----:B---3--:R-:W-:Y:S01]  /*0400*/  FADD R3, R18, R3 ;  /* 0x0000000312037221 */ /* 0x008fe20000000000 */
[----:B----4-:R-:W-:-:S04]  /*0410*/  IMAD.WIDE.U32 R12, R9, 0x8, R12 ;  /* 0x00000008090c7825 */ /* 0x010fc800078e000c */
[----:B------:R-:W1:Y:S02]  /*0420*/  SHFL.BFLY PT, R2, R3, 0x4, 0x1f ;  /* 0x0c801f0003027f89 */ /* 0x000e6400000e0000 */
[----:B-1----:R-:W-:Y:S01]  /*0430*/  FADD R2, R3, R2 ;  /* 0x0000000203027221 */ /* 0x002fe20000000000 */
[----:B------:R-:W-:Y:S01]  /*0440*/  LEA R3, R9, UR4, 0x2 ;  /* 0x0000000409037c11 */ /* 0x000fe2000f8e10ff */
[----:B------:R-:W-:Y:S02]  /*0450*/  ULDC UR4, c[0x0][0x238] ;  /* 0x00008e0000047ab9 */ /* 0x000fe40000000800 */
[----:B------:R-:W-:Y:S01]  /*0460*/  ISETP.LT.AND P0, PT, R15, UR4, !P0 ;  /* 0x000000040f007c0c */ /* 0x000fe2000c701270 */
[----:B------:R-:W1:Y:S02]  /*0470*/  SHFL.BFLY PT, R5, R2, 0x2, 0x1f ;  /* 0x0c401f0002057f89 */ /* 0x000e6400000e0000 */
[----:B-1----:R-:W-:-:S05]  /*0480*/  FADD R5, R2, R5 ;  /* 0x0000000502057221 */ /* 0x002fca0000000000 */
[----:B------:R-:W1:Y:S02]  /*0490*/  SHFL.BFLY PT, R4, R5, 0x1, 0x1f ;  /* 0x0c201f0005047f89 */ /* 0x000e6400000e0000 */
[----:B-1----:R-:W-:Y:S02]  /*04a0*/  FADD R8, R5, R4 ;  /* 0x0000000405087221 */ /* 0x002fe40000000000 */
[----:B------:R-:W1:Y:S03]  /*04b0*/  LDC.64 R4, c[0x0][0x230] ;  /* 0x00008c00ff047b82 */ /* 0x000e660000000a00 */
[----:B------:R2:W-:Y:S05]  /*04c0*/  STS [R11], R8 ;  /* 0x000000080b007388 */ /* 0x0005ea0000000800 */
[----:B------:R-:W-:Y:S01]  /*04d0*/  BAR.SYNC.DEFER_BLOCKING 0x0 ;  /* 0x0000000000007b1d */ /* 0x000fe20000010000 */
[----:B--2---:R-:W-:-:S05]  /*04e0*/  MOV R11, 0xffffffc0 ;  /* 0xffffffc0000b7802 */ /* 0x004fca0000000f00 */
[----:B------:R-:W2:Y:S02]  /*04f0*/  LDS R3, [R3] ;  /* 0x0000000003037984 */ /* 0x000ea40000000800 */
[-C--:B--2---:R-:W-:Y:S01]  /*0500*/  FFMA R16, R3, R10.reuse, 9.9999997473787516356e-06 ;  /* 0x3727c5ac03107423 */ /* 0x084fe2000000000a */
[----:B------:R-:W-:Y:S01]  /*0510*/  FFMA R10, R8, R10, 9.9999997473787516356e-06 ;  /* 0x3727c5ac080a7423 */ /* 0x000fe2000000000a */
[----:B------:R-:W1:Y:S02]  /*0520*/  LDC.64 R2, c[0x0][0x210] ;  /* 0x00008400ff027b82 */ /* 0x000e640000000a00 */
[----:B------:R-:W2:Y:S06]  /*0530*/  MUFU.RSQ R17, R16 ;  /* 0x0000001000117308 */ /* 0x000eac0000001400 */
[----:B------:R-:W-:Y:S06]  /*0540*/  BAR.SYNC.DEFER_BLOCKING 0x0 ;  /* 0x0000000000007b1d */ /* 0x000fec0000010000 */
[----:B------:R-:W1:Y:S02]  /*0550*/  MUFU.RSQ R10, R10 ;  /* 0x0000000a000a7308 */ /* 0x000e640000001400 */
[----:B-12---:R3:W-:Y:S02]  /*0560*/  @P0 STG.E desc[UR6][R6.64], R17 ;  /* 0x0000001106000986 */ /* 0x0067e4000c101906 */
.L_x_1:
[----:B------:R-:W-:Y:S02]  /*0570*/  IADD3 R11, P0, R11, 0x40, RZ ;  /* 0x000000400b0b7810 */ /* 0x000fe40007f1e0ff */
[----:B-1-3--:R-:W-:Y:S01]  /*0580*/  CS2R R6, SRZ ;  /* 0x0000000000067805 */ /* 0x00afe2000001ff00 */
[----:B------:R1:W2:Y:S01]  /*0590*/  LDG.E.EL.64 R8, desc[UR6][R12.64] ;  /* 0x000000060c087981 */ /* 0x0002a2000c2e1b00 */
[----:B------:R-:W-:-:S05]  /*05a0*/  LOP3.LUT R15, R0, R11, RZ, 0xfc, !PT ;  /* 0x0000000b000f7212 */ /* 0x000fca00078efcff */
[----:B------:R-:W-:-:S05]  /*05b0*/  IMAD.WIDE R16, R15, 0x2, R2 ;  /* 0x000000020f107825 */ /* 0x000fca00078e0202 */
[----:B------:R-:W3:Y:S01]  /*05c0*/  @!P1 LDG.E.EF.64 R6, desc[UR6][R16.64] ;  /* 0x0000000610069981 */ /* 0x000ee2000c0e1b00 */
[----:B------:R-:W-:Y:S02]  /*05d0*/  IADD3.X R14, RZ, R14, RZ, P0, !PT ;  /* 0x0000000eff0e7210 */ /* 0x000fe400007fe4ff */
[----:B------:R-:W-:-:S04]  /*05e0*/  ISETP.GE.U32.AND P0, PT, R11, 0xfc0, PT ;  /* 0x00000fc00b00780c */ /* 0x000fc80003f06070 */
[----:B------:R-:W-:Y:S02]  /*05f0*/  ISETP.GE.U32.AND.EX P0, PT, R14, RZ, PT, P0 ;  /* 0x000000ff0e00720c */ /* 0x000fe40003f06100 */
[----:B-1----:R-:W-:-:S04]  /*0600*/  IADD3 R12, P2, R12, 0x80, RZ ;  /* 0x000000800c0c7810 */ /* 0x002fc80007f5e0ff */
[----:B------:R-:W-:Y:S01]  /*0610*/  IADD3.X R13, RZ, R13, RZ, P2, !PT ;  /* 0x0000000dff0d7210 */ /* 0x000fe200017fe4ff */
[----:B---3--:R-:W-:Y:S02]  /*0620*/  HADD2.F32 R19, -RZ, R6.H0_H0 ;  /* 0x20000006ff137230 */ /* 0x008fe40000004100 */
[----:B------:R-:W-:Y:S02]  /*0630*/  HADD2.F32 R21, -RZ, R6.H1_H1 ;  /* 0x30000006ff157230 */ /* 0x000fe40000004100 */
[----:B------:R-:W-:Y:S02]  /*0640*/  HADD2.F32 R23, -RZ, R7.H0_H0 ;  /* 0x20000007ff177230 */ /* 0x000fe40000004100 */
[----:B------:R-:W-:Y:S02]  /*0650*/  HADD2.F32 R25, -RZ, R7.H1_H1 ;  /* 0x30000007ff197230 */ /* 0x000fe40000004100 */
[----:B--2---:R-:W-:Y:S02]  /*0660*/  HADD2.F32 R6, -RZ, R8.H1_H1 ;  /* 0x30000008ff067230 */ /* 0x004fe40000004100 */
[----:B------:R-:W-:-:S02]  /*0670*/  HADD2.F32 R7, -RZ, R9.H1_H1 ;  /* 0x30000009ff077230 */ /* 0x000fc40000004100 */
[C---:B------:R-:W-:Y:S01]  /*0680*/  FMUL R19, R10.reuse, R19 ;  /* 0x000000130a137220 */ /* 0x040fe20000400000 */
[----:B------:R-:W-:Y:S02]  /*0690*/  HADD2.F32 R8, -RZ, R8.H0_H0 ;  /* 0x20000008ff087230 */ /* 0x000fe40000004100 */
[C---:B------:R-:W-:Y:S01]  /*06a0*/  FMUL R21, R10.reuse, R21 ;  /* 0x000000150a157220 */ /* 0x040fe20000400000 */
[----:B------:R-:W-:Y:S02]  /*06b0*/  HADD2.F32 R9, -RZ, R9.H0_H0 ;  /* 0x20000009ff097230 */ /* 0x000fe40000004100 */
[C---:B------:R-:W-:Y:S01]  /*06c0*/  FMUL R18, R10.reuse, R23 ;  /* 0x000000170a127220 */ /* 0x040fe20000400000 */
[----:B------:R-:W-:Y:S01]  /*06d0*/  FMUL R16, R10, R25 ;  /* 0x000000190a107220 */ /* 0x000fe20000400000 */
[----:B------:R-:W-:Y:S01]  /*06e0*/  FMUL R8, R8, R19 ;  /* 0x0000001308087220 */ /* 0x000fe20000400000 */
[----:B------:R-:W-:Y:S01]  /*06f0*/  FMUL R21, R6, R21 ;  /* 0x0000001506157220 */ /* 0x000fe20000400000 */
[----:B------:R-:W-:Y:S01]  /*0700*/  FMUL R9, R9, R18 ;  /* 0x0000001209097220 */ /* 0x000fe20000400000 */
[----:B------:R-:W-:Y:S01]  /*0710*/  FMUL R16, R7, R16 ;  /* 0x0000001007107220 */ /* 0x000fe20000400000 */
[----:B------:R-:W-:-:S02]  /*0720*/  IMAD.WIDE R6, R15, 0x2, R4 ;  /* 0x000000020f067825 */ /* 0x000fc400078e0204 */
[----:B------:R-:W-:Y:S02]  /*0730*/  F2FP.F16.F32.PACK_AB R8, R21, R8 ;  /* 0x000000081508723e */ /* 0x000fe400000000ff */
[----:B------:R-:W-:-:S05]  /*0740*/  F2FP.F16.F32.PACK_AB R9, R16, R9 ;  /* 0x000000091009723e */ /* 0x000fca00000000ff */
[----:B------:R1:W-:Y:S01]  /*0750*/  @!P1 STG.E.64 desc[UR6][R6.64], R8 ;  /* 0x0000000806009986 */ /* 0x0003e2000c101b06 */
[----:B------:R-:W-:Y:S05]  /*0760*/  @!P0 BRA `(.L_x_1) ;  /* 0xfffffffc00808947 */ /* 0x000fea000383ffff */
[----:B------:R-:W-:Y:S05]  /*0770*/  EXIT ;  /* 0x000000000000794d */ /* 0x000fea0003800000 */
.L_x_2:
[----:B------:R-:W-:-:S00]  /*0780*/  BRA `(.L_x_2) ;  /* 0xfffffffc00fc7947 */ /* 0x000fc0000383ffff */
[----:B------:R-:W-:-:S00]  /*0790*/  NOP ;  /* 0x0000000000007918 */ /* 0x000fc00000000000 */
        /* <DEDUP_REMOVED lines=14> */
.L_x_3:


//--------------------- .nv.global.init           --------------------------
	.section	.nv.global.init,"aw",@progbits
.nv.global.init:
	.type		_$_str,@object
	.size		_$_str,(.L_0 - _$_str)
_$_str:
        /*0000*/ 	.byte	0x5f, 0x5f, 0x43, 0x55, 0x44, 0x41, 0x5f, 0x46, 0x54, 0x5a, 0x00
.L_0:


//--------------------- .nv.shared.triton_red_fused__to_copy_add_mean_mul_pow_rsqrt_9 --------------------------
	.section	.nv.shared.triton_red_fused__to_copy_add_mean_mul_pow_rsqrt_9,"aw",@nobits
	.sectionflags	@""
	.align	16
	.zero		1024


//--------------------- .nv.constant0.triton_red_fused__to_copy_add_mean_mul_pow_rsqrt_9 --------------------------
	.section	.nv.constant0.triton_red_fused__to_copy_add_mean_mul_pow_rsqrt_9,"a",@progbits
	.sectionflags	@""
	.align	4
.nv.constant0.triton_red_fused__to_copy_add_mean_mul_pow_rsqrt_9:
	.zero		584
